//
// Generated by NVIDIA NVVM Compiler
//
// Compiler Build ID: CL-36424714
// Cuda compilation tools, release 13.0, V13.0.88
// Based on NVVM 20.0.0
//

.version 9.0
.target sm_100
.address_size 64

	// .globl	_Z22matrix_multiply_kernelP6__halfS0_Pfiii
// _ZZ22matrix_multiply_kernelP6__halfS0_PfiiiE2As has been demoted
// _ZZ22matrix_multiply_kernelP6__halfS0_PfiiiE2Bs has been demoted

.visible .entry _Z22matrix_multiply_kernelP6__halfS0_Pfiii(
	.param .u64 .ptr .align 1 _Z22matrix_multiply_kernelP6__halfS0_Pfiii_param_0,
	.param .u64 .ptr .align 1 _Z22matrix_multiply_kernelP6__halfS0_Pfiii_param_1,
	.param .u64 .ptr .align 1 _Z22matrix_multiply_kernelP6__halfS0_Pfiii_param_2,
	.param .u32 _Z22matrix_multiply_kernelP6__halfS0_Pfiii_param_3,
	.param .u32 _Z22matrix_multiply_kernelP6__halfS0_Pfiii_param_4,
	.param .u32 _Z22matrix_multiply_kernelP6__halfS0_Pfiii_param_5
)
{
	.reg .pred 	%p<7>;
	.reg .b16 	%rs<15>;
	.reg .b32 	%r<78>;
	.reg .b32 	%f<129>;
	.reg .b64 	%rd<30>;
	.reg .b64 	%fd<113>;
	// demoted variable
	.shared .align 4 .b8 _ZZ22matrix_multiply_kernelP6__halfS0_PfiiiE2As[1024];
	// demoted variable
	.shared .align 4 .b8 _ZZ22matrix_multiply_kernelP6__halfS0_PfiiiE2Bs[1024];
	ld.param.u64 	%rd4, [_Z22matrix_multiply_kernelP6__halfS0_Pfiii_param_0];
	ld.param.u64 	%rd5, [_Z22matrix_multiply_kernelP6__halfS0_Pfiii_param_1];
	ld.param.u32 	%r36, [_Z22matrix_multiply_kernelP6__halfS0_Pfiii_param_4];
	ld.param.u32 	%r37, [_Z22matrix_multiply_kernelP6__halfS0_Pfiii_param_5];
	cvta.to.global.u64 	%rd1, %rd5;
	cvta.to.global.u64 	%rd2, %rd4;
	mov.u32 	%r38, %ctaid.x;
	mov.u32 	%r39, %ctaid.y;
	mov.u32 	%r1, %tid.x;
	mov.u32 	%r2, %tid.y;
	shl.b32 	%r40, %r39, 4;
	add.s32 	%r3, %r40, %r2;
	shl.b32 	%r4, %r38, 4;
	add.s32 	%r5, %r4, %r1;
	setp.lt.s32 	%p1, %r36, 1;
	mov.f32 	%f128, 0f00000000;
	@%p1 bra 	$L__BB0_10;
	mad.lo.s32 	%r6, %r36, %r3, %r1;
	shl.b32 	%r42, %r2, 6;
	mov.u32 	%r43, _ZZ22matrix_multiply_kernelP6__halfS0_PfiiiE2As;
	add.s32 	%r7, %r43, %r42;
	shl.b32 	%r44, %r1, 2;
	add.s32 	%r8, %r7, %r44;
	mov.u32 	%r45, _ZZ22matrix_multiply_kernelP6__halfS0_PfiiiE2Bs;
	add.s32 	%r10, %r45, %r44;
	add.s32 	%r9, %r10, %r42;
	add.s32 	%r11, %r36, -1;
	shr.u32 	%r46, %r11, 4;
	add.s32 	%r12, %r46, 1;
	setp.lt.u32 	%p2, %r36, 49;
	mov.f32 	%f108, 0f00000000;
	mov.b32 	%r76, 0;
	mov.f32 	%f109, %f108;
	mov.f32 	%f110, %f108;
	mov.f32 	%f111, %f108;
	@%p2 bra 	$L__BB0_4;
	add.s32 	%r48, %r2, 16;
	mad.lo.s32 	%r49, %r37, %r48, %r1;
	add.s32 	%r74, %r49, %r4;
	shl.b32 	%r14, %r37, 6;
	add.s32 	%r50, %r2, 32;
	mad.lo.s32 	%r51, %r37, %r50, %r1;
	add.s32 	%r73, %r51, %r4;
	add.s32 	%r52, %r2, 48;
	mad.lo.s32 	%r53, %r37, %r52, %r1;
	add.s32 	%r72, %r53, %r4;
	mad.lo.s32 	%r54, %r2, %r37, %r1;
	add.s32 	%r71, %r54, %r4;
	and.b32  	%r55, %r12, 536870908;
	neg.s32 	%r69, %r55;
	mov.f32 	%f108, 0f00000000;
	mov.b32 	%r76, 0;
	mov.u32 	%r70, %r6;
$L__BB0_3:
	.pragma "nounroll";
	mul.wide.s32 	%rd6, %r70, 2;
	add.s64 	%rd7, %rd2, %rd6;
	ld.global.u16 	%rs1, [%rd7];
	// begin inline asm
	{  cvt.f32.f16 %f43, %rs1;}

	// end inline asm
	st.shared.f32 	[%r8], %f43;
	mul.wide.s32 	%rd8, %r71, 2;
	add.s64 	%rd9, %rd1, %rd8;
	ld.global.u16 	%rs2, [%rd9];
	// begin inline asm
	{  cvt.f32.f16 %f44, %rs2;}

	// end inline asm
	st.shared.f32 	[%r9], %f44;
	bar.sync 	0;
	ld.shared.v2.f32 	{%f51, %f52}, [%r7];
	ld.shared.v2.f32 	{%f53, %f54}, [%r10];
	cvt.f64.f32 	%fd1, %f51;
	cvt.f64.f32 	%fd2, %f53;
	cvt.f64.f32 	%fd3, %f108;
	fma.rn.f64 	%fd4, %fd1, %fd2, %fd3;
	add.f64 	%fd5, %fd4, %fd3;
	cvt.rn.f32.f64 	%f55, %fd5;
	cvt.f64.f32 	%fd6, %f54;
	cvt.f64.f32 	%fd7, %f109;
	fma.rn.f64 	%fd8, %fd1, %fd6, %fd7;
	add.f64 	%fd9, %fd8, %fd7;
	cvt.rn.f32.f64 	%f56, %fd9;
	cvt.f64.f32 	%fd10, %f52;
	cvt.f64.f32 	%fd11, %f110;
	fma.rn.f64 	%fd12, %fd10, %fd2, %fd11;
	add.f64 	%fd13, %fd12, %fd11;
	cvt.rn.f32.f64 	%f57, %fd13;
	cvt.f64.f32 	%fd14, %f111;
	fma.rn.f64 	%fd15, %fd10, %fd6, %fd14;
	add.f64 	%fd16, %fd15, %fd14;
	cvt.rn.f32.f64 	%f58, %fd16;
	bar.sync 	0;
	ld.global.u16 	%rs3, [%rd7+32];
	// begin inline asm
	{  cvt.f32.f16 %f45, %rs3;}

	// end inline asm
	st.shared.f32 	[%r8], %f45;
	mul.wide.s32 	%rd10, %r74, 2;
	add.s64 	%rd11, %rd1, %rd10;
	ld.global.u16 	%rs4, [%rd11];
	// begin inline asm
	{  cvt.f32.f16 %f46, %rs4;}

	// end inline asm
	st.shared.f32 	[%r9], %f46;
	bar.sync 	0;
	ld.shared.v2.f32 	{%f59, %f60}, [%r7];
	ld.shared.v2.f32 	{%f61, %f62}, [%r10];
	cvt.f64.f32 	%fd17, %f59;
	cvt.f64.f32 	%fd18, %f61;
	cvt.f64.f32 	%fd19, %f55;
	fma.rn.f64 	%fd20, %fd17, %fd18, %fd19;
	add.f64 	%fd21, %fd20, %fd19;
	cvt.rn.f32.f64 	%f63, %fd21;
	cvt.f64.f32 	%fd22, %f62;
	cvt.f64.f32 	%fd23, %f56;
	fma.rn.f64 	%fd24, %fd17, %fd22, %fd23;
	add.f64 	%fd25, %fd24, %fd23;
	cvt.rn.f32.f64 	%f64, %fd25;
	cvt.f64.f32 	%fd26, %f60;
	cvt.f64.f32 	%fd27, %f57;
	fma.rn.f64 	%fd28, %fd26, %fd18, %fd27;
	add.f64 	%fd29, %fd28, %fd27;
	cvt.rn.f32.f64 	%f65, %fd29;
	cvt.f64.f32 	%fd30, %f58;
	fma.rn.f64 	%fd31, %fd26, %fd22, %fd30;
	add.f64 	%fd32, %fd31, %fd30;
	cvt.rn.f32.f64 	%f66, %fd32;
	bar.sync 	0;
	ld.global.u16 	%rs5, [%rd7+64];
	// begin inline asm
	{  cvt.f32.f16 %f47, %rs5;}

	// end inline asm
	st.shared.f32 	[%r8], %f47;
	mul.wide.s32 	%rd12, %r73, 2;
	add.s64 	%rd13, %rd1, %rd12;
	ld.global.u16 	%rs6, [%rd13];
	// begin inline asm
	{  cvt.f32.f16 %f48, %rs6;}

	// end inline asm
	st.shared.f32 	[%r9], %f48;
	bar.sync 	0;
	ld.shared.v2.f32 	{%f67, %f68}, [%r7];
	ld.shared.v2.f32 	{%f69, %f70}, [%r10];
	cvt.f64.f32 	%fd33, %f67;
	cvt.f64.f32 	%fd34, %f69;
	cvt.f64.f32 	%fd35, %f63;
	fma.rn.f64 	%fd36, %fd33, %fd34, %fd35;
	add.f64 	%fd37, %fd36, %fd35;
	cvt.rn.f32.f64 	%f71, %fd37;
	cvt.f64.f32 	%fd38, %f70;
	cvt.f64.f32 	%fd39, %f64;
	fma.rn.f64 	%fd40, %fd33, %fd38, %fd39;
	add.f64 	%fd41, %fd40, %fd39;
	cvt.rn.f32.f64 	%f72, %fd41;
	cvt.f64.f32 	%fd42, %f68;
	cvt.f64.f32 	%fd43, %f65;
	fma.rn.f64 	%fd44, %fd42, %fd34, %fd43;
	add.f64 	%fd45, %fd44, %fd43;
	cvt.rn.f32.f64 	%f73, %fd45;
	cvt.f64.f32 	%fd46, %f66;
	fma.rn.f64 	%fd47, %fd42, %fd38, %fd46;
	add.f64 	%fd48, %fd47, %fd46;
	cvt.rn.f32.f64 	%f74, %fd48;
	bar.sync 	0;
	ld.global.u16 	%rs7, [%rd7+96];
	// begin inline asm
	{  cvt.f32.f16 %f49, %rs7;}

	// end inline asm
	st.shared.f32 	[%r8], %f49;
	mul.wide.s32 	%rd14, %r72, 2;
	add.s64 	%rd15, %rd1, %rd14;
	ld.global.u16 	%rs8, [%rd15];
	// begin inline asm
	{  cvt.f32.f16 %f50, %rs8;}

	// end inline asm
	st.shared.f32 	[%r9], %f50;
	bar.sync 	0;
	ld.shared.v2.f32 	{%f75, %f76}, [%r7];
	ld.shared.v2.f32 	{%f77, %f78}, [%r10];
	cvt.f64.f32 	%fd49, %f75;
	cvt.f64.f32 	%fd50, %f77;
	cvt.f64.f32 	%fd51, %f71;
	fma.rn.f64 	%fd52, %fd49, %fd50, %fd51;
	add.f64 	%fd53, %fd52, %fd51;
	cvt.rn.f32.f64 	%f108, %fd53;
	cvt.f64.f32 	%fd54, %f78;
	cvt.f64.f32 	%fd55, %f72;
	fma.rn.f64 	%fd56, %fd49, %fd54, %fd55;
	add.f64 	%fd57, %fd56, %fd55;
	cvt.rn.f32.f64 	%f109, %fd57;
	cvt.f64.f32 	%fd58, %f76;
	cvt.f64.f32 	%fd59, %f73;
	fma.rn.f64 	%fd60, %fd58, %fd50, %fd59;
	add.f64 	%fd61, %fd60, %fd59;
	cvt.rn.f32.f64 	%f110, %fd61;
	cvt.f64.f32 	%fd62, %f74;
	fma.rn.f64 	%fd63, %fd58, %fd54, %fd62;
	add.f64 	%fd64, %fd63, %fd62;
	cvt.rn.f32.f64 	%f111, %fd64;
	bar.sync 	0;
	add.s32 	%r76, %r76, 64;
	add.s32 	%r74, %r74, %r14;
	add.s32 	%r73, %r73, %r14;
	add.s32 	%r72, %r72, %r14;
	add.s32 	%r71, %r71, %r14;
	add.s32 	%r70, %r70, 64;
	add.s32 	%r69, %r69, 4;
	setp.ne.s32 	%p3, %r69, 0;
	@%p3 bra 	$L__BB0_3;
$L__BB0_4:
	shr.u32 	%r57, %r11, 4;
	add.s32 	%r58, %r57, 1;
	and.b32  	%r56, %r58, 3;
	setp.eq.s32 	%p4, %r56, 0;
	@%p4 bra 	$L__BB0_9;
	setp.eq.s32 	%p5, %r56, 1;
	@%p5 bra 	$L__BB0_7;
	add.s32 	%r59, %r6, %r76;
	mul.wide.s32 	%rd16, %r59, 2;
	add.s64 	%rd17, %rd2, %rd16;
	ld.global.u16 	%rs9, [%rd17];
	// begin inline asm
	{  cvt.f32.f16 %f80, %rs9;}

	// end inline asm
	st.shared.f32 	[%r8], %f80;
	add.s32 	%r60, %r76, %r2;
	mad.lo.s32 	%r61, %r60, %r37, %r5;
	mul.wide.s32 	%rd18, %r61, 2;
	add.s64 	%rd19, %rd1, %rd18;
	ld.global.u16 	%rs10, [%rd19];
	// begin inline asm
	{  cvt.f32.f16 %f81, %rs10;}

	// end inline asm
	st.shared.f32 	[%r9], %f81;
	bar.sync 	0;
	ld.shared.v2.f32 	{%f84, %f85}, [%r7];
	ld.shared.v2.f32 	{%f86, %f87}, [%r10];
	cvt.f64.f32 	%fd65, %f84;
	cvt.f64.f32 	%fd66, %f86;
	cvt.f64.f32 	%fd67, %f108;
	fma.rn.f64 	%fd68, %fd65, %fd66, %fd67;
	add.f64 	%fd69, %fd68, %fd67;
	cvt.rn.f32.f64 	%f88, %fd69;
	cvt.f64.f32 	%fd70, %f87;
	cvt.f64.f32 	%fd71, %f109;
	fma.rn.f64 	%fd72, %fd65, %fd70, %fd71;
	add.f64 	%fd73, %fd72, %fd71;
	cvt.rn.f32.f64 	%f89, %fd73;
	cvt.f64.f32 	%fd74, %f85;
	cvt.f64.f32 	%fd75, %f110;
	fma.rn.f64 	%fd76, %fd74, %fd66, %fd75;
	add.f64 	%fd77, %fd76, %fd75;
	cvt.rn.f32.f64 	%f90, %fd77;
	cvt.f64.f32 	%fd78, %f111;
	fma.rn.f64 	%fd79, %fd74, %fd70, %fd78;
	add.f64 	%fd80, %fd79, %fd78;
	cvt.rn.f32.f64 	%f91, %fd80;
	bar.sync 	0;
	ld.global.u16 	%rs11, [%rd17+32];
	// begin inline asm
	{  cvt.f32.f16 %f82, %rs11;}

	// end inline asm
	st.shared.f32 	[%r8], %f82;
	add.s32 	%r62, %r60, 16;
	mad.lo.s32 	%r63, %r62, %r37, %r5;
	mul.wide.s32 	%rd20, %r63, 2;
	add.s64 	%rd21, %rd1, %rd20;
	ld.global.u16 	%rs12, [%rd21];
	// begin inline asm
	{  cvt.f32.f16 %f83, %rs12;}

	// end inline asm
	st.shared.f32 	[%r9], %f83;
	bar.sync 	0;
	ld.shared.v2.f32 	{%f92, %f93}, [%r7];
	ld.shared.v2.f32 	{%f94, %f95}, [%r10];
	cvt.f64.f32 	%fd81, %f92;
	cvt.f64.f32 	%fd82, %f94;
	cvt.f64.f32 	%fd83, %f88;
	fma.rn.f64 	%fd84, %fd81, %fd82, %fd83;
	add.f64 	%fd85, %fd84, %fd83;
	cvt.f64.f32 	%fd86, %f95;
	cvt.f64.f32 	%fd87, %f89;
	fma.rn.f64 	%fd88, %fd81, %fd86, %fd87;
	add.f64 	%fd89, %fd88, %fd87;
	cvt.f64.f32 	%fd90, %f93;
	cvt.f64.f32 	%fd91, %f90;
	fma.rn.f64 	%fd92, %fd90, %fd82, %fd91;
	add.f64 	%fd93, %fd92, %fd91;
	cvt.f64.f32 	%fd94, %f91;
	fma.rn.f64 	%fd95, %fd90, %fd86, %fd94;
	add.f64 	%fd96, %fd95, %fd94;
	bar.sync 	0;
	cvt.rn.f32.f64 	%f111, %fd96;
	cvt.rn.f32.f64 	%f110, %fd93;
	cvt.rn.f32.f64 	%f109, %fd89;
	cvt.rn.f32.f64 	%f108, %fd85;
	add.s32 	%r76, %r76, 32;
$L__BB0_7:
	and.b32  	%r64, %r11, 16;
	setp.ne.s32 	%p6, %r64, 0;
	@%p6 bra 	$L__BB0_9;
	add.s32 	%r65, %r6, %r76;
	mul.wide.s32 	%rd22, %r65, 2;
	add.s64 	%rd23, %rd2, %rd22;
	ld.global.u16 	%rs13, [%rd23];
	// begin inline asm
	{  cvt.f32.f16 %f96, %rs13;}

	// end inline asm
	st.shared.f32 	[%r8], %f96;
	add.s32 	%r66, %r76, %r2;
	mad.lo.s32 	%r67, %r66, %r37, %r5;
	mul.wide.s32 	%rd24, %r67, 2;
	add.s64 	%rd25, %rd1, %rd24;
	ld.global.u16 	%rs14, [%rd25];
	// begin inline asm
	{  cvt.f32.f16 %f97, %rs14;}

	// end inline asm
	st.shared.f32 	[%r9], %f97;
	bar.sync 	0;
	ld.shared.v2.f32 	{%f98, %f99}, [%r7];
	ld.shared.v2.f32 	{%f100, %f101}, [%r10];
	cvt.f64.f32 	%fd97, %f98;
	cvt.f64.f32 	%fd98, %f100;
	cvt.f64.f32 	%fd99, %f108;
	fma.rn.f64 	%fd100, %fd97, %fd98, %fd99;
	add.f64 	%fd101, %fd100, %fd99;
	cvt.rn.f32.f64 	%f108, %fd101;
	cvt.f64.f32 	%fd102, %f101;
	cvt.f64.f32 	%fd103, %f109;
	fma.rn.f64 	%fd104, %fd97, %fd102, %fd103;
	add.f64 	%fd105, %fd104, %fd103;
	cvt.rn.f32.f64 	%f109, %fd105;
	cvt.f64.f32 	%fd106, %f99;
	cvt.f64.f32 	%fd107, %f110;
	fma.rn.f64 	%fd108, %fd106, %fd98, %fd107;
	add.f64 	%fd109, %fd108, %fd107;
	cvt.rn.f32.f64 	%f110, %fd109;
	cvt.f64.f32 	%fd110, %f111;
	fma.rn.f64 	%fd111, %fd106, %fd102, %fd110;
	add.f64 	%fd112, %fd111, %fd110;
	cvt.rn.f32.f64 	%f111, %fd112;
	bar.sync 	0;
$L__BB0_9:
	add.f32 	%f102, %f109, %f108;
	add.f32 	%f103, %f102, %f110;
	add.f32 	%f128, %f103, %f111;
$L__BB0_10:
	ld.param.u64 	%rd29, [_Z22matrix_multiply_kernelP6__halfS0_Pfiii_param_2];
	cvta.to.global.u64 	%rd26, %rd29;
	mad.lo.s32 	%r68, %r37, %r3, %r5;
	mul.wide.s32 	%rd27, %r68, 4;
	add.s64 	%rd28, %rd26, %rd27;
	st.global.f32 	[%rd28], %f128;
	ret;

}


// ===== COMPILED SASS (sm_100) =====

	.target	sm_100

	.elftype	@"ET_EXEC"


//--------------------- .note.nv.tkinfo           --------------------------
	.section	.note.nv.tkinfo,"",@"SHT_NOTE"
	.sectionflags	@"SHF_NOTE_NV_TKINFO"
	.tkinfo
        /*0018*/ 	.word	0x00000002
        /*0030*/ 	.string	""
        /*0030*/ 	.string	"ptxas"
        /*0030*/ 	.string	"Cuda compilation tools, release 13.0, V13.0.88"
        /*0030*/ 	.string	"Build cuda_13.0.r13.0/compiler.36424714_0"
        /*0030*/ 	.string	"-arch sm_100 -m 64 "



//--------------------- .note.nv.cuinfo           --------------------------
	.section	.note.nv.cuinfo,"",@"SHT_NOTE"
	.sectionflags	@"SHF_NOTE_NV_CUINFO"
        /*0018*/ 	.short	0x0002
        /*001a*/ 	.short	0x0064
        /*001c*/ 	.short	0x0082
	.zero		2


//--------------------- .nv.info                  --------------------------
	.section	.nv.info,"",@"SHT_CUDA_INFO"
	.align	4


	//----- nvinfo : EIATTR_REGCOUNT
	.align		4
        /*0000*/ 	.byte	0x04, 0x2f
        /*0002*/ 	.short	(.L_1 - .L_0)
	.align		4
.L_0:
        /*0004*/ 	.word	index@(_Z22matrix_multiply_kernelP6__halfS0_Pfiii)
        /*0008*/ 	.word	0x00000028


	//----- nvinfo : EIATTR_FRAME_SIZE
	.align		4
.L_1:
        /*000c*/ 	.byte	0x04, 0x11
        /*000e*/ 	.short	(.L_3 - .L_2)
	.align		4
.L_2:
        /*0010*/ 	.word	index@(_Z22matrix_multiply_kernelP6__halfS0_Pfiii)
        /*0014*/ 	.word	0x00000000


	//----- nvinfo : EIATTR_MIN_STACK_SIZE
	.align		4
.L_3:
        /*0018*/ 	.byte	0x04, 0x12
        /*001a*/ 	.short	(.L_5 - .L_4)
	.align		4
.L_4:
        /*001c*/ 	.word	index@(_Z22matrix_multiply_kernelP6__halfS0_Pfiii)
        /*0020*/ 	.word	0x00000000
.L_5:


//--------------------- .nv.compat                --------------------------
	.section	.nv.compat,"",@"SHT_CUDA_COMPAT_INFO"
	.align	4
        /*0000*/ 	.byte	0x02, 0x09, 0x00, 0x00, 0x02, 0x02, 0x01, 0x00, 0x02, 0x05, 0x05, 0x00, 0x03, 0x07, 0x01, 0x01
        /*0010*/ 	.byte	0x02, 0x03, 0x00, 0x00, 0x02, 0x06, 0x01, 0x00, 0x04, 0x0b, 0x08, 0x00, 0x01, 0x00, 0x00, 0x00
        /*0020*/ 	.byte	0x00, 0x00, 0x00, 0x00


//--------------------- .nv.info._Z22matrix_multiply_kernelP6__halfS0_Pfiii --------------------------
	.section	.nv.info._Z22matrix_multiply_kernelP6__halfS0_Pfiii,"",@"SHT_CUDA_INFO"
	.sectionflags	@""
	.align	4


	//----- nvinfo : EIATTR_CUDA_API_VERSION
	.align		4
        /*0000*/ 	.byte	0x04, 0x37
        /*0002*/ 	.short	(.L_7 - .L_6)
.L_6:
        /*0004*/ 	.word	0x00000082


	//----- nvinfo : EIATTR_KPARAM_INFO
	.align		4
.L_7:
        /*0008*/ 	.byte	0x04, 0x17
        /*000a*/ 	.short	(.L_9 - .L_8)
.L_8:
        /*000c*/ 	.word	0x00000000
        /*0010*/ 	.short	0x0005
        /*0012*/ 	.short	0x0020
        /*0014*/ 	.byte	0x00, 0xf0, 0x11, 0x00


	//----- nvinfo : EIATTR_KPARAM_INFO
	.align		4
.L_9:
        /*0018*/ 	.byte	0x04, 0x17
        /*001a*/ 	.short	(.L_11 - .L_10)
.L_10:
        /*001c*/ 	.word	0x00000000
        /*0020*/ 	.short	0x0004
        /*0022*/ 	.short	0x001c
        /*0024*/ 	.byte	0x00, 0xf0, 0x11, 0x00


	//----- nvinfo : EIATTR_KPARAM_INFO
	.align		4
.L_11:
        /*0028*/ 	.byte	0x04, 0x17
        /*002a*/ 	.short	(.L_13 - .L_12)
.L_12:
        /*002c*/ 	.word	0x00000000
        /*0030*/ 	.short	0x0003
        /*0032*/ 	.short	0x0018
        /*0034*/ 	.byte	0x00, 0xf0, 0x11, 0x00


	//----- nvinfo : EIATTR_KPARAM_INFO
	.align		4
.L_13:
        /*0038*/ 	.byte	0x04, 0x17
        /*003a*/ 	.short	(.L_15 - .L_14)
.L_14:
        /*003c*/ 	.word	0x00000000
        /*0040*/ 	.short	0x0002
        /*0042*/ 	.short	0x0010
        /*0044*/ 	.byte	0x00, 0xf5, 0x21, 0x00


	//----- nvinfo : EIATTR_KPARAM_INFO
	.align		4
.L_15:
        /*0048*/ 	.byte	0x04, 0x17
        /*004a*/ 	.short	(.L_17 - .L_16)
.L_16:
        /*004c*/ 	.word	0x00000000
        /*0050*/ 	.short	0x0001
        /*0052*/ 	.short	0x0008
        /*0054*/ 	.byte	0x00, 0xf5, 0x21, 0x00


	//----- nvinfo : EIATTR_KPARAM_INFO
	.align		4
.L_17:
        /*0058*/ 	.byte	0x04, 0x17
        /*005a*/ 	.short	(.L_19 - .L_18)
.L_18:
        /*005c*/ 	.word	0x00000000
        /*0060*/ 	.short	0x0000
        /*0062*/ 	.short	0x0000
        /*0064*/ 	.byte	0x00, 0xf5, 0x21, 0x00


	//----- nvinfo : EIATTR_SPARSE_MMA_MASK
	.align		4
.L_19:
        /*0068*/ 	.byte	0x03, 0x50
        /*006a*/ 	.short	0x0000


	//----- nvinfo : EIATTR_MAXREG_COUNT
	.align		4
        /*006c*/ 	.byte	0x03, 0x1b
        /*006e*/ 	.short	0x00ff


	//----- nvinfo : EIATTR_NUM_BARRIERS
	.align		4
        /*0070*/ 	.byte	0x02, 0x4c
        /*0072*/ 	.byte	0x01
	.zero		1


	//----- nvinfo : EIATTR_MERCURY_ISA_VERSION
	.align		4
        /*0074*/ 	.byte	0x03, 0x5f
        /*0076*/ 	.short	0x0101


	//----- nvinfo : EIATTR_VRC_CTA_INIT_COUNT
	.align		4
        /*0078*/ 	.byte	0x02, 0x4a
	.zero		1
	.zero		1


	//----- nvinfo : EIATTR_EXIT_INSTR_OFFSETS
	.align		4
        /*007c*/ 	.byte	0x04, 0x1c
        /*007e*/ 	.short	(.L_21 - .L_20)


	//   ....[0]....
.L_20:
        /*0080*/ 	.word	0x00001390


	//----- nvinfo : EIATTR_CBANK_PARAM_SIZE
	.align		4
.L_21:
        /*0084*/ 	.byte	0x03, 0x19
        /*0086*/ 	.short	0x0024


	//----- nvinfo : EIATTR_PARAM_CBANK
	.align		4
        /*0088*/ 	.byte	0x04, 0x0a
        /*008a*/ 	.short	(.L_23 - .L_22)
	.align		4
.L_22:
        /*008c*/ 	.word	index@(.nv.constant0._Z22matrix_multiply_kernelP6__halfS0_Pfiii)
        /*0090*/ 	.short	0x0380
        /*0092*/ 	.short	0x0024


	//----- nvinfo : EIATTR_SW_WAR
	.align		4
.L_23:
        /*0094*/ 	.byte	0x04, 0x36
        /*0096*/ 	.short	(.L_25 - .L_24)
.L_24:
        /*0098*/ 	.word	0x00000008
.L_25:


//--------------------- .nv.callgraph             --------------------------
	.section	.nv.callgraph,"",@"SHT_CUDA_CALLGRAPH"
	.align	4
	.sectionentsize	8
	.align		4
        /*0000*/ 	.word	0x00000000
	.align		4
        /*0004*/ 	.word	0xffffffff
	.align		4
        /*0008*/ 	.word	0x00000000
	.align		4
        /*000c*/ 	.word	0xfffffffe
	.align		4
        /*0010*/ 	.word	0x00000000
	.align		4
        /*0014*/ 	.word	0xfffffffd
	.align		4
        /*0018*/ 	.word	0x00000000
	.align		4
        /*001c*/ 	.word	0xfffffffc


//--------------------- .text._Z22matrix_multiply_kernelP6__halfS0_Pfiii --------------------------
	.section	.text._Z22matrix_multiply_kernelP6__halfS0_Pfiii,"ax",@progbits
	.align	128
        .global         _Z22matrix_multiply_kernelP6__halfS0_Pfiii
        .type           _Z22matrix_multiply_kernelP6__halfS0_Pfiii,@function
        .size           _Z22matrix_multiply_kernelP6__halfS0_Pfiii,(.L_x_6 - _Z22matrix_multiply_kernelP6__halfS0_Pfiii)
        .other          _Z22matrix_multiply_kernelP6__halfS0_Pfiii,@"STO_CUDA_ENTRY STV_DEFAULT"
_Z22matrix_multiply_kernelP6__halfS0_Pfiii:
.text._Z22matrix_multiply_kernelP6__halfS0_Pfiii:
[----:B------:R-:W-:Y:S01]  /*0000*/  LDC R1, c[0x0][0x37c] ;  /* 0x0000df00ff017b82 */ /* 0x000fe20000000800 */
[----:B------:R-:W0:Y:S01]  /*0010*/  S2R R0, SR_CTAID.Y ;  /* 0x0000000000007919 */ /* 0x000e220000002600 */
[----:B------:R-:W1:Y:S01]  /*0020*/  LDCU UR9, c[0x0][0x39c] ;  /* 0x00007380ff0977ac */ /* 0x000e620008000800 */
[----:B------:R-:W-:Y:S01]  /*0030*/  HFMA2 R7, -RZ, RZ, 0, 0 ;  /* 0x00000000ff077431 */ /* 0x000fe200000001ff */
[----:B------:R-:W0:Y:S01]  /*0040*/  S2R R11, SR_TID.Y ;  /* 0x00000000000b7919 */ /* 0x000e220000002200 */
[----:B------:R-:W2:Y:S01]  /*0050*/  LDCU.64 UR10, c[0x0][0x358] ;  /* 0x00006b00ff0a77ac */ /* 0x000ea20008000a00 */
[----:B------:R-:W3:Y:S01]  /*0060*/  S2R R3, SR_CTAID.X ;  /* 0x0000000000037919 */ /* 0x000ee20000002500 */
[----:B------:R-:W3:Y:S01]  /*0070*/  S2R R30, SR_TID.X ;  /* 0x00000000001e7919 */ /* 0x000ee20000002100 */
[----:B-1----:R-:W-:Y:S01]  /*0080*/  UISETP.GE.AND UP0, UPT, UR9, 0x1, UPT ;  /* 0x000000010900788c */ /* 0x002fe2000bf06270 */
[----:B0-----:R-:W-:Y:S02]  /*0090*/  LEA R0, R0, R11, 0x4 ;  /* 0x0000000b00007211 */ /* 0x001fe400078e20ff */
[----:B---3--:R-:W-:-:S06]  /*00a0*/  LEA R2, R3, R30, 0x4 ;  /* 0x0000001e03027211 */ /* 0x008fcc00078e20ff */
[----:B--2---:R-:W-:Y:S05]  /*00b0*/  BRA.U !UP0, `(.L_x_0) ;  /* 0x0000001108a07547 */ /* 0x004fea000b800000 */
[----:B------:R-:W0:Y:S01]  /*00c0*/  S2UR UR7, SR_CgaCtaId ;  /* 0x00000000000779c3 */ /* 0x000e220000008800 */
[----:B------:R-:W1:Y:S01]  /*00d0*/  LDCU UR12, c[0x0][0x39c] ;  /* 0x00007380ff0c77ac */ /* 0x000e620008000800 */
[----:B------:R-:W-:Y:S01]  /*00e0*/  IMAD R6, R0, UR9, R30 ;  /* 0x0000000900067c24 */ /* 0x000fe2000f8e021e */
[----:B------:R-:W-:Y:S01]  /*00f0*/  MOV R14, RZ ;  /* 0x000000ff000e7202 */ /* 0x000fe20000000f00 */
[----:B------:R-:W-:Y:S01]  /*0100*/  UMOV UR5, 0x400 ;  /* 0x0000040000057882 */ /* 0x000fe20000000000 */
[----:B------:R-:W-:Y:S01]  /*0110*/  UISETP.GE.U32.AND UP1, UPT, UR9, 0x31, UPT ;  /* 0x000000310900788c */ /* 0x000fe2000bf26070 */
[----:B------:R-:W-:Y:S01]  /*0120*/  MOV R12, RZ ;  /* 0x000000ff000c7202 */ /* 0x000fe20000000f00 */
[----:B------:R-:W-:Y:S01]  /*0130*/  UIADD3 UR6, UPT, UPT, UR9, -0x1, URZ ;  /* 0xffffffff09067890 */ /* 0x000fe2000fffe0ff */
[----:B------:R-:W-:Y:S01]  /*0140*/  MOV R10, RZ ;  /* 0x000000ff000a7202 */ /* 0x000fe20000000f00 */
[----:B------:R-:W-:Y:S01]  /*0150*/  UMOV UR4, URZ ;  /* 0x000000ff00047c82 */ /* 0x000fe20008000000 */
[----:B------:R-:W-:Y:S01]  /*0160*/  MOV R18, RZ ;  /* 0x000000ff00127202 */ /* 0x000fe20000000f00 */
[----:B------:R-:W-:-:S02]  /*0170*/  ULEA.HI UR6, UR6, 0x1, URZ, 0x1c ;  /* 0x0000000106067891 */ /* 0x000fc4000f8fe0ff */
[----:B-1----:R-:W-:Y:S02]  /*0180*/  UIADD3 UR13, UPT, UPT, UR12, -0x1, URZ ;  /* 0xffffffff0c0d7890 */ /* 0x002fe4000fffe0ff */
[----:B0-----:R-:W-:Y:S02]  /*0190*/  ULEA UR8, UR7, UR5, 0x18 ;  /* 0x0000000507087291 */ /* 0x001fe4000f8ec0ff */
[----:B------:R-:W-:-:S04]  /*01a0*/  UIADD3 UR5, UPT, UPT, UR5, 0x400, URZ ;  /* 0x0000040005057890 */ /* 0x000fc8000fffe0ff */
[----:B------:R-:W-:Y:S01]  /*01b0*/  ULEA UR5, UR7, UR5, 0x18 ;  /* 0x0000000507057291 */ /* 0x000fe2000f8ec0ff */
[----:B------:R-:W-:Y:S01]  /*01c0*/  LEA R4, R11, UR8, 0x6 ;  /* 0x000000080b047c11 */ /* 0x000fe2000f8e30ff */
[----:B------:R-:W-:-:S03]  /*01d0*/  ULEA.HI UR7, UR13, 0x1, URZ, 0x1c ;  /* 0x000000010d077891 */ /* 0x000fc6000f8fe0ff */
[C---:B------:R-:W-:Y:S01]  /*01e0*/  LEA R7, R30.reuse, R4, 0x2 ;  /* 0x000000041e077211 */ /* 0x040fe200078e10ff */
[----:B------:R-:W-:Y:S01]  /*01f0*/  ULOP3.LUT UP0, UR7, UR7, 0x3, URZ, 0xc0, !UPT ;  /* 0x0000000307077892 */ /* 0x000fe2000f80c0ff */
[----:B------:R-:W-:-:S04]  /*0200*/  LEA R5, R30, UR5, 0x2 ;  /* 0x000000051e057c11 */ /* 0x000fc8000f8e10ff */
[----:B------:R-:W-:Y:S01]  /*0210*/  LEA R8, R11, R5, 0x6 ;  /* 0x000000050b087211 */ /* 0x000fe200078e30ff */
[----:B------:R-:W-:Y:S06]  /*0220*/  BRA.U !UP1, `(.L_x_1) ;  /* 0x0000000909607547 */ /* 0x000fec000b800000 */
[----:B------:R-:W0:Y:S01]  /*0230*/  LDC R9, c[0x0][0x3a0] ;  /* 0x0000e800ff097b82 */ /* 0x000e220000000800 */
[C---:B------:R-:W-:Y:S01]  /*0240*/  IADD3 R14, PT, PT, R11.reuse, 0x10, RZ ;  /* 0x000000100b0e7810 */ /* 0x040fe20007ffe0ff */
[----:B------:R-:W-:Y:S01]  /*0250*/  ULOP3.LUT UR6, UR6, 0x1ffffffc, URZ, 0xc0, !UPT ;  /* 0x1ffffffc06067892 */ /* 0x000fe2000f8ec0ff */
[C---:B------:R-:W-:Y:S01]  /*0260*/  IADD3 R16, PT, PT, R11.reuse, 0x20, RZ ;  /* 0x000000200b107810 */ /* 0x040fe20007ffe0ff */
[----:B------:R-:W-:Y:S01]  /*0270*/  UMOV UR4, URZ ;  /* 0x000000ff00047c82 */ /* 0x000fe20008000000 */
[----:B------:R-:W-:Y:S01]  /*0280*/  IADD3 R20, PT, PT, R11, 0x30, RZ ;  /* 0x000000300b147810 */ /* 0x000fe20007ffe0ff */
[----:B------:R-:W-:Y:S01]  /*0290*/  UIADD3 UR6, UPT, UPT, -UR6, URZ, URZ ;  /* 0x000000ff06067290 */ /* 0x000fe2000fffe1ff */
[-CC-:B0-----:R-:W-:Y:S02]  /*02a0*/  IMAD R14, R14, R9.reuse, R30.reuse ;  /* 0x000000090e0e7224 */ /* 0x181fe400078e021e */
[-CC-:B------:R-:W-:Y:S02]  /*02b0*/  IMAD R16, R16, R9.reuse, R30.reuse ;  /* 0x0000000910107224 */ /* 0x180fe400078e021e */
[-CC-:B------:R-:W-:Y:S01]  /*02c0*/  IMAD R20, R20, R9.reuse, R30.reuse ;  /* 0x0000000914147224 */ /* 0x180fe200078e021e */
[----:B------:R-:W-:Y:S01]  /*02d0*/  LEA R31, R3, R14, 0x4 ;  /* 0x0000000e031f7211 */ /* 0x000fe200078e20ff */
[----:B------:R-:W-:Y:S01]  /*02e0*/  IMAD R30, R11, R9, R30 ;  /* 0x000000090b1e7224 */ /* 0x000fe200078e021e */
[----:B------:R-:W-:-:S02]  /*02f0*/  LEA R28, R3, R16, 0x4 ;  /* 0x00000010031c7211 */ /* 0x000fc400078e20ff */
[C---:B------:R-:W-:Y:S02]  /*0300*/  LEA R29, R3.reuse, R20, 0x4 ;  /* 0x00000014031d7211 */ /* 0x040fe400078e20ff */
[----:B------:R-:W-:Y:S02]  /*0310*/  LEA R30, R3, R30, 0x4 ;  /* 0x0000001e031e7211 */ /* 0x000fe400078e20ff */
[----:B------:R-:W-:-:S07]  /*0320*/  MOV R14, RZ ;  /* 0x000000ff000e7202 */ /* 0x000fce0000000f00 */
.L_x_2:
[----:B------:R-:W0:Y:S08]  /*0330*/  LDC.64 R32, c[0x0][0x380] ;  /* 0x0000e000ff207b82 */ /* 0x000e300000000a00 */
[----:B------:R-:W1:Y:S01]  /*0340*/  LDC.64 R26, c[0x0][0x388] ;  /* 0x0000e200ff1a7b82 */ /* 0x000e620000000a00 */
[----:B0-----:R-:W-:-:S05]  /*0350*/  IMAD.WIDE R32, R6, 0x2, R32 ;  /* 0x0000000206207825 */ /* 0x001fca00078e0220 */
[----:B------:R-:W2:Y:S01]  /*0360*/  LDG.E.U16 R3, desc[UR10][R32.64] ;  /* 0x0000000a20037981 */ /* 0x000ea2000c1e1500 */
[----:B-1----:R-:W-:-:S06]  /*0370*/  IMAD.WIDE R20, R30, 0x2, R26 ;  /* 0x000000021e147825 */ /* 0x002fcc00078e021a */
[----:B------:R-:W3:Y:S01]  /*0380*/  LDG.E.U16 R20, desc[UR10][R20.64] ;  /* 0x0000000a14147981 */ /* 0x000ee2000c1e1500 */
[----:B------:R-:W-:Y:S01]  /*0390*/  F2F.F64.F32 R14, R14 ;  /* 0x0000000e000e7310 */ /* 0x000fe20000201800 */
[----:B--2---:R-:W-:-:S05]  /*03a0*/  HADD2.F32 R36, -RZ, R3.H0_H0 ;  /* 0x20000003ff247230 */ /* 0x004fca0000004100 */
[----:B------:R-:W-:Y:S01]  /*03b0*/  STS [R7], R36 ;  /* 0x0000002407007388 */ /* 0x000fe20000000800 */
[----:B---3--:R-:W-:-:S05]  /*03c0*/  HADD2.F32 R3, -RZ, R20.H0_H0 ;  /* 0x20000014ff037230 */ /* 0x008fca0000004100 */
[----:B------:R0:W-:Y:S01]  /*03d0*/  STS [R8], R3 ;  /* 0x0000000308007388 */ /* 0x0001e20000000800 */
[----:B------:R-:W-:Y:S06]  /*03e0*/  BAR.SYNC.DEFER_BLOCKING 0x0 ;  /* 0x0000000000007b1d */ /* 0x000fec0000010000 */
[----:B------:R-:W1:Y:S04]  /*03f0*/  LDS.64 R16, [R4] ;  /* 0x0000000004107984 */ /* 0x000e680000000a00 */
[----:B------:R-:W2:Y:S01]  /*0400*/  LDS.64 R24, [R5] ;  /* 0x0000000005187984 */ /* 0x000ea20000000a00 */
[----:B------:R-:W-:Y:S06]  /*0410*/  BAR.SYNC.DEFER_BLOCKING 0x0 ;  /* 0x0000000000007b1d */ /* 0x000fec0000010000 */
[----:B0-----:R-:W3:Y:S01]  /*0420*/  LDG.E.U16 R3, desc[UR10][R32.64+0x20] ;  /* 0x0000200a20037981 */ /* 0x001ee2000c1e1500 */
[----:B-1----:R-:W-:Y:S08]  /*0430*/  F2F.F64.F32 R34, R16 ;  /* 0x0000001000227310 */ /* 0x002ff00000201800 */
[----:B--2---:R-:W0:Y:S02]  /*0440*/  F2F.F64.F32 R22, R24 ;  /* 0x0000001800167310 */ /* 0x004e240000201800 */
[----:B0-----:R-:W-:-:S08]  /*0450*/  DFMA R20, R34, R22, R14 ;  /* 0x000000162214722b */ /* 0x001fd0000000000e */
[----:B------:R-:W-:Y:S01]  /*0460*/  DADD R20, R14, R20 ;  /* 0x000000000e147229 */ /* 0x000fe20000000014 */
[----:B------:R-:W-:-:S06]  /*0470*/  IMAD.WIDE R14, R31, 0x2, R26 ;  /* 0x000000021f0e7825 */ /* 0x000fcc00078e021a */
[----:B------:R-:W2:Y:S01]  /*0480*/  LDG.E.U16 R14, desc[UR10][R14.64] ;  /* 0x0000000a0e0e7981 */ /* 0x000ea2000c1e1500 */
[----:B------:R-:W-:Y:S08]  /*0490*/  F2F.F64.F32 R16, R17 ;  /* 0x0000001100107310 */ /* 0x000ff00000201800 */
[----:B------:R-:W0:Y:S08]  /*04a0*/  F2F.F64.F32 R10, R10 ;  /* 0x0000000a000a7310 */ /* 0x000e300000201800 */
[----:B------:R-:W-:Y:S08]  /*04b0*/  F2F.F64.F32 R24, R25 ;  /* 0x0000001900187310 */ /* 0x000ff00000201800 */
[----:B------:R-:W1:Y:S01]  /*04c0*/  F2F.F64.F32 R12, R12 ;  /* 0x0000000c000c7310 */ /* 0x000e620000201800 */
[----:B0-----:R-:W-:-:S07]  /*04d0*/  DFMA R22, R22, R16, R10 ;  /* 0x000000101616722b */ /* 0x001fce000000000a */
[----:B----4-:R-:W0:Y:S01]  /*04e0*/  F2F.F64.F32 R18, R18 ;  /* 0x0000001200127310 */ /* 0x010e220000201800 */
[----:B------:R-:W-:Y:S02]  /*04f0*/  DADD R22, R10, R22 ;  /* 0x000000000a167229 */ /* 0x000fe40000000016 */
[----:B-1----:R-:W-:Y:S02]  /*0500*/  DFMA R34, R34, R24, R12 ;  /* 0x000000182222722b */ /* 0x002fe4000000000c */
[----:B0-----:R-:W-:-:S06]  /*0510*/  DFMA R16, R24, R16, R18 ;  /* 0x000000101810722b */ /* 0x001fcc0000000012 */
[----:B------:R-:W-:Y:S01]  /*0520*/  DADD R34, R12, R34 ;  /* 0x000000000c227229 */ /* 0x000fe20000000022 */
[----:B------:R-:W-:-:S04]  /*0530*/  IMAD.WIDE R12, R28, 0x2, R26 ;  /* 0x000000021c0c7825 */ /* 0x000fc800078e021a */
[----:B---3--:R-:W-:-:S05]  /*0540*/  HADD2.F32 R36, -RZ, R3.H0_H0 ;  /* 0x20000003ff247230 */ /* 0x008fca0000004100 */
[----:B------:R0:W-:Y:S01]  /*0550*/  STS [R7], R36 ;  /* 0x0000002407007388 */ /* 0x0001e20000000800 */
[----:B--2---:R-:W-:-:S05]  /*0560*/  HADD2.F32 R3, -RZ, R14.H0_H0 ;  /* 0x2000000eff037230 */ /* 0x004fca0000004100 */
[----:B------:R1:W-:Y:S01]  /*0570*/  STS [R8], R3 ;  /* 0x0000000308007388 */ /* 0x0003e20000000800 */
[----:B------:R-:W-:Y:S06]  /*0580*/  BAR.SYNC.DEFER_BLOCKING 0x0 ;  /* 0x0000000000007b1d */ /* 0x000fec0000010000 */
[----:B------:R-:W-:Y:S04]  /*0590*/  LDS.64 R10, [R4] ;  /* 0x00000000040a7984 */ /* 0x000fe80000000a00 */
[----:B------:R-:W2:Y:S01]  /*05a0*/  LDS.64 R24, [R5] ;  /* 0x0000000005187984 */ /* 0x000ea20000000a00 */
[----:B------:R-:W-:Y:S06]  /*05b0*/  BAR.SYNC.DEFER_BLOCKING 0x0 ;  /* 0x0000000000007b1d */ /* 0x000fec0000010000 */
[----:B------:R-:W3:Y:S04]  /*05c0*/  LDG.E.U16 R14, desc[UR10][R32.64+0x40] ;  /* 0x0000400a200e7981 */ /* 0x000ee8000c1e1500 */
[----:B------:R-:W4:Y:S01]  /*05d0*/  LDG.E.U16 R12, desc[UR10][R12.64] ;  /* 0x0000000a0c0c7981 */ /* 0x000f22000c1e1500 */
[----:B------:R-:W-:Y:S01]  /*05e0*/  IMAD.WIDE R26, R29, 0x2, R26 ;  /* 0x000000021d1a7825 */ /* 0x000fe200078e021a */
[----:B0-----:R-:W0:Y:S03]  /*05f0*/  F2F.F32.F64 R36, R20 ;  /* 0x0000001400247310 */ /* 0x001e260000301000 */
[----:B---3--:R-:W-:-:S02]  /*0600*/  HADD2.F32 R37, -RZ, R14.H0_H0 ;  /* 0x2000000eff257230 */ /* 0x008fc40000004100 */
[----:B----4-:R-:W-:-:S03]  /*0610*/  HADD2.F32 R15, -RZ, R12.H0_H0 ;  /* 0x2000000cff0f7230 */ /* 0x010fc60000004100 */
[----:B------:R-:W-:Y:S04]  /*0620*/  STS [R7], R37 ;  /* 0x0000002507007388 */ /* 0x000fe80000000800 */
[----:B------:R-:W-:Y:S01]  /*0630*/  STS [R8], R15 ;  /* 0x0000000f08007388 */ /* 0x000fe20000000800 */
[----:B------:R-:W-:Y:S06]  /*0640*/  BAR.SYNC.DEFER_BLOCKING 0x0 ;  /* 0x0000000000007b1d */ /* 0x000fec0000010000 */
[----:B------:R-:W3:Y:S04]  /*0650*/  LDS.64 R12, [R4] ;  /* 0x00000000040c7984 */ /* 0x000ee80000000a00 */
[----:B------:R-:W4:Y:S01]  /*0660*/  LDS.64 R14, [R5] ;  /* 0x00000000050e7984 */ /* 0x000f220000000a00 */
[----:B------:R-:W-:Y:S06]  /*0670*/  BAR.SYNC.DEFER_BLOCKING 0x0 ;  /* 0x0000000000007b1d */ /* 0x000fec0000010000 */
[----:B------:R-:W5:Y:S04]  /*0680*/  LDG.E.U16 R32, desc[UR10][R32.64+0x60] ;  /* 0x0000600a20207981 */ /* 0x000f68000c1e1500 */
[----:B-1----:R0:W5:Y:S01]  /*0690*/  LDG.E.U16 R3, desc[UR10][R26.64] ;  /* 0x0000000a1a037981 */ /* 0x002162000c1e1500 */
[----:B------:R-:W-:Y:S01]  /*06a0*/  DADD R16, R18, R16 ;  /* 0x0000000012107229 */ /* 0x000fe20000000010 */
[----:B--2---:R-:W-:Y:S08]  /*06b0*/  F2F.F64.F32 R20, R24 ;  /* 0x0000001800147310 */ /* 0x004ff00000201800 */
[----:B0-----:R-:W-:Y:S08]  /*06c0*/  F2F.F64.F32 R26, R36 ;  /* 0x00000024001a7310 */ /* 0x001ff00000201800 */
[----:B------:R-:W0:Y:S08]  /*06d0*/  F2F.F64.F32 R18, R10 ;  /* 0x0000000a00127310 */ /* 0x000e300000201800 */
[----:B------:R-:W1:Y:S08]  /*06e0*/  F2F.F32.F64 R33, R34 ;  /* 0x0000002200217310 */ /* 0x000e700000301000 */
[----:B------:R0:W-:Y:S02]  /*06f0*/  F2F.F32.F64 R10, R22 ;  /* 0x00000016000a7310 */ /* 0x0001e40000301000 */
[----:B0-----:R-:W-:-:S06]  /*0700*/  DFMA R22, R18, R20, R26 ;  /* 0x000000141216722b */ /* 0x001fcc000000001a */
[----:B------:R-:W-:Y:S02]  /*0710*/  F2F.F64.F32 R24, R25 ;  /* 0x0000001900187310 */ /* 0x000fe40000201800 */
[----:B------:R-:W-:-:S06]  /*0720*/  DADD R22, R26, R22 ;  /* 0x000000001a167229 */ /* 0x000fcc0000000016 */
[----:B-1----:R-:W0:Y:S08]  /*0730*/  F2F.F64.F32 R26, R33 ;  /* 0x00000021001a7310 */ /* 0x002e300000201800 */
[----:B------:R-:W1:Y:S01]  /*0740*/  F2F.F32.F64 R33, R16 ;  /* 0x0000001000217310 */ /* 0x000e620000301000 */
[----:B0-----:R-:W-:-:S07]  /*0750*/  DFMA R18, R18, R24, R26 ;  /* 0x000000181212722b */ /* 0x001fce000000001a */
[----:B------:R-:W-:Y:S01]  /*0760*/  F2F.F64.F32 R16, R11 ;  /* 0x0000000b00107310 */ /* 0x000fe20000201800 */
[----:B------:R-:W-:-:S07]  /*0770*/  DADD R18, R26, R18 ;  /* 0x000000001a127229 */ /* 0x000fce0000000012 */
[----:B------:R-:W0:Y:S08]  /*0780*/  F2F.F64.F32 R10, R10 ;  /* 0x0000000a000a7310 */ /* 0x000e300000201800 */
[----:B-1----:R-:W1:Y:S08]  /*0790*/  F2F.F64.F32 R26, R33 ;  /* 0x00000021001a7310 */ /* 0x002e700000201800 */
[----:B------:R-:W2:Y:S01]  /*07a0*/  F2F.F32.F64 R33, R22 ;  /* 0x0000001600217310 */ /* 0x000ea20000301000 */
[----:B0-----:R-:W-:-:S02]  /*07b0*/  DFMA R20, R20, R16, R10 ;  /* 0x000000101414722b */ /* 0x001fc4000000000a */
[----:B-1----:R-:W-:-:S05]  /*07c0*/  DFMA R16, R24, R16, R26 ;  /* 0x000000101810722b */ /* 0x002fca000000001a */
[----:B------:R-:W0:Y:S01]  /*07d0*/  F2F.F32.F64 R22, R18 ;  /* 0x0000001200167310 */ /* 0x000e220000301000 */
[----:B------:R-:W-:Y:S02]  /*07e0*/  DADD R20, R10, R20 ;  /* 0x000000000a147229 */ /* 0x000fe40000000014 */
[----:B------:R-:W-:-:S05]  /*07f0*/  DADD R26, R26, R16 ;  /* 0x000000001a1a7229 */ /* 0x000fca0000000010 */
[----:B--2---:R-:W-:Y:S08]  /*0800*/  F2F.F64.F32 R10, R33 ;  /* 0x00000021000a7310 */ /* 0x004ff00000201800 */
[----:B---3--:R-:W-:Y:S08]  /*0810*/  F2F.F64.F32 R18, R12 ;  /* 0x0000000c00127310 */ /* 0x008ff00000201800 */
[----:B----4-:R-:W-:Y:S08]  /*0820*/  F2F.F64.F32 R16, R14 ;  /* 0x0000000e00107310 */ /* 0x010ff00000201800 */
[----:B------:R-:W-:Y:S08]  /*0830*/  F2F.F32.F64 R23, R20 ;  /* 0x0000001400177310 */ /* 0x000ff00000301000 */
[----:B------:R-:W1:Y:S08]  /*0840*/  F2F.F32.F64 R26, R26 ;  /* 0x0000001a001a7310 */ /* 0x000e700000301000 */
[----:B------:R2:W-:Y:S08]  /*0850*/  F2F.F64.F32 R24, R15 ;  /* 0x0000000f00187310 */ /* 0x0005f00000201800 */
[----:B0-----:R-:W0:Y:S08]  /*0860*/  F2F.F64.F32 R34, R22 ;  /* 0x0000001600227310 */ /* 0x001e300000201800 */
[----:B------:R-:W-:Y:S08]  /*0870*/  F2F.F64.F32 R12, R13 ;  /* 0x0000000d000c7310 */ /* 0x000ff00000201800 */
[----:B-1----:R-:W-:Y:S01]  /*0880*/  F2F.F64.F32 R26, R26 ;  /* 0x0000001a001a7310 */ /* 0x002fe20000201800 */
[----:B------:R-:W-:Y:S01]  /*0890*/  UIADD3 UR6, UPT, UPT, UR6, 0x4, URZ ;  /* 0x0000000406067890 */ /* 0x000fe2000fffe0ff */
[----:B-----5:R-:W-:-:S02]  /*08a0*/  HADD2.F32 R36, -RZ, R32.H0_H0 ;  /* 0x20000020ff247230 */ /* 0x020fc40000004100 */
[----:B------:R-:W-:-:S03]  /*08b0*/  HADD2.F32 R3, -RZ, R3.H0_H0 ;  /* 0x20000003ff037230 */ /* 0x000fc60000004100 */
[----:B------:R-:W-:Y:S04]  /*08c0*/  STS [R7], R36 ;  /* 0x0000002407007388 */ /* 0x000fe80000000800 */
[----:B------:R1:W-:Y:S01]  /*08d0*/  STS [R8], R3 ;  /* 0x0000000308007388 */ /* 0x0003e20000000800 */
[----:B------:R-:W-:Y:S06]  /*08e0*/  BAR.SYNC.DEFER_BLOCKING 0x0 ;  /* 0x0000000000007b1d */ /* 0x000fec0000010000 */
[----:B------:R-:W-:-:S08]  /*08f0*/  DFMA R32, R18, R16, R10 ;  /* 0x000000101220722b */ /* 0x000fd0000000000a */
[----:B------:R-:W-:Y:S01]  /*0900*/  DADD R32, R10, R32 ;  /* 0x000000000a207229 */ /* 0x000fe20000000020 */
[----:B------:R-:W3:Y:S01]  /*0910*/  F2F.F64.F32 R10, R23 ;  /* 0x00000017000a7310 */ /* 0x000ee20000201800 */
[----:B--2---:R-:W2:Y:S04]  /*0920*/  LDS.64 R14, [R4] ;  /* 0x00000000040e7984 */ /* 0x004ea80000000a00 */
[----:B------:R-:W4:Y:S01]  /*0930*/  LDS.64 R20, [R5] ;  /* 0x0000000005147984 */ /* 0x000f220000000a00 */
[----:B0-----:R-:W-:Y:S02]  /*0940*/  DFMA R18, R18, R24, R34 ;  /* 0x000000181212722b */ /* 0x001fe40000000022 */
[-C--:B---3--:R-:W-:Y:S01]  /*0950*/  DFMA R16, R16, R12.reuse, R10 ;  /* 0x0000000c1010722b */ /* 0x088fe2000000000a */
[----:B------:R-:W0:Y:S01]  /*0960*/  F2F.F32.F64 R32, R32 ;  /* 0x0000002000207310 */ /* 0x000e220000301000 */
[----:B------:R-:W-:-:S04]  /*0970*/  DFMA R24, R24, R12, R26 ;  /* 0x0000000c1818722b */ /* 0x000fc8000000001a */
[----:B------:R-:W-:Y:S02]  /*0980*/  DADD R18, R34, R18 ;  /* 0x0000000022127229 */ /* 0x000fe40000000012 */
[----:B------:R-:W-:Y:S02]  /*0990*/  DADD R16, R10, R16 ;  /* 0x000000000a107229 */ /* 0x000fe40000000010 */
[----:B------:R-:W-:Y:S02]  /*09a0*/  DADD R24, R26, R24 ;  /* 0x000000001a187229 */ /* 0x000fe40000000018 */
[----:B-1----:R-:W-:Y:S08]  /*09b0*/  F2F.F32.F64 R3, R18 ;  /* 0x0000001200037310 */ /* 0x002ff00000301000 */
[----:B------:R-:W-:Y:S08]  /*09c0*/  F2F.F32.F64 R18, R16 ;  /* 0x0000001000127310 */ /* 0x000ff00000301000 */
[----:B0-----:R-:W-:Y:S08]  /*09d0*/  F2F.F64.F32 R10, R32 ;  /* 0x00000020000a7310 */ /* 0x001ff00000201800 */
[----:B--2---:R-:W-:Y:S08]  /*09e0*/  F2F.F64.F32 R16, R14 ;  /* 0x0000000e00107310 */ /* 0x004ff00000201800 */
[----:B----4-:R-:W0:Y:S08]  /*09f0*/  F2F.F64.F32 R12, R20 ;  /* 0x00000014000c7310 */ /* 0x010e300000201800 */
[----:B------:R-:W1:Y:S08]  /*0a00*/  F2F.F32.F64 R33, R24 ;  /* 0x0000001800217310 */ /* 0x000e700000301000 */
[----:B------:R0:W-:Y:S08]  /*0a10*/  F2F.F64.F32 R22, R15 ;  /* 0x0000000f00167310 */ /* 0x0001f00000201800 */
[----:B------:R-:W-:Y:S01]  /*0a20*/  F2F.F64.F32 R26, R21 ;  /* 0x00000015001a7310 */ /* 0x000fe20000201800 */
[----:B0-----:R-:W-:-:S07]  /*0a30*/  DFMA R14, R16, R12, R10 ;  /* 0x0000000c100e722b */ /* 0x001fce000000000a */
[----:B------:R-:W0:Y:S01]  /*0a40*/  F2F.F64.F32 R20, R18 ;  /* 0x0000001200147310 */ /* 0x000e220000201800 */
[----:B------:R-:W-:-:S07]  /*0a50*/  DADD R10, R10, R14 ;  /* 0x000000000a0a7229 */ /* 0x000fce000000000e */
[----:B-1----:R-:W1:Y:S08]  /*0a60*/  F2F.F64.F32 R18, R33 ;  /* 0x0000002100127310 */ /* 0x002e700000201800 */
[----:B------:R-:W2:Y:S08]  /*0a70*/  F2F.F64.F32 R24, R3 ;  /* 0x0000000300187310 */ /* 0x000eb00000201800 */
[----:B------:R0:W3:Y:S02]  /*0a80*/  F2F.F32.F64 R14, R10 ;  /* 0x0000000a000e7310 */ /* 0x0000e40000301000 */
[----:B0-----:R-:W-:-:S02]  /*0a90*/  DFMA R10, R12, R22, R20 ;  /* 0x000000160c0a722b */ /* 0x001fc40000000014 */
[----:B-1----:R-:W-:Y:S02]  /*0aa0*/  DFMA R22, R26, R22, R18 ;  /* 0x000000161a16722b */ /* 0x002fe40000000012 */
[----:B--2---:R-:W-:-:S06]  /*0ab0*/  DFMA R16, R16, R26, R24 ;  /* 0x0000001a1010722b */ /* 0x004fcc0000000018 */
[----:B------:R-:W-:Y:S02]  /*0ac0*/  DADD R18, R18, R22 ;  /* 0x0000000012127229 */ /* 0x000fe40000000016 */
[----:B------:R-:W-:Y:S02]  /*0ad0*/  DADD R16, R24, R16 ;  /* 0x0000000018107229 */ /* 0x000fe40000000010 */
[----:B------:R-:W-:Y:S01]  /*0ae0*/  DADD R20, R20, R10 ;  /* 0x0000000014147229 */ /* 0x000fe2000000000a */
[----:B------:R-:W-:-:S03]  /*0af0*/  UISETP.NE.AND UP1, UPT, UR6, URZ, UPT ;  /* 0x000000ff0600728c */ /* 0x000fc6000bf25270 */
[----:B------:R0:W1:Y:S08]  /*0b00*/  F2F.F32.F64 R12, R16 ;  /* 0x00000010000c7310 */ /* 0x0000700000301000 */
[----:B------:R0:W2:Y:S08]  /*0b10*/  F2F.F32.F64 R10, R20 ;  /* 0x00000014000a7310 */ /* 0x0000b00000301000 */
[----:B------:R0:W4:Y:S01]  /*0b20*/  F2F.F32.F64 R18, R18 ;  /* 0x0000001200127310 */ /* 0x0001220000301000 */
[----:B------:R-:W-:-:S02]  /*0b30*/  IADD3 R6, PT, PT, R6, 0x40, RZ ;  /* 0x0000004006067810 */ /* 0x000fc40007ffe0ff */
[C---:B------:R-:W-:Y:S02]  /*0b40*/  LEA R31, R9.reuse, R31, 0x6 ;  /* 0x0000001f091f7211 */ /* 0x040fe400078e30ff */
[C---:B------:R-:W-:Y:S02]  /*0b50*/  LEA R28, R9.reuse, R28, 0x6 ;  /* 0x0000001c091c7211 */ /* 0x040fe400078e30ff */
[C---:B------:R-:W-:Y:S02]  /*0b60*/  LEA R29, R9.reuse, R29, 0x6 ;  /* 0x0000001d091d7211 */ /* 0x040fe400078e30ff */
[----:B------:R-:W-:Y:S01]  /*0b70*/  LEA R30, R9, R30, 0x6 ;  /* 0x0000001e091e7211 */ /* 0x000fe200078e30ff */
[----:B------:R-:W-:Y:S01]  /*0b80*/  UIADD3 UR4, UPT, UPT, UR4, 0x40, URZ ;  /* 0x0000004004047890 */ /* 0x000fe2000fffe0ff */
[----:B------:R-:W-:Y:S06]  /*0b90*/  BAR.SYNC.DEFER_BLOCKING 0x0 ;  /* 0x0000000000007b1d */ /* 0x000fec0000010000 */
[----:B0123--:R-:W-:Y:S05]  /*0ba0*/  BRA.U UP1, `(.L_x_2) ;  /* 0xfffffff501e07547 */ /* 0x00ffea000b83ffff */
.L_x_1:
[----:B------:R-:W-:Y:S05]  /*0bb0*/  BRA.U !UP0, `(.L_x_3) ;  /* 0x0000000508d47547 */ /* 0x000fea000b800000 */
[----:B------:R-:W0:Y:S01]  /*0bc0*/  S2R R3, SR_TID.X ;  /* 0x0000000000037919 */ /* 0x000e220000002100 */
[----:B------:R-:W-:Y:S02]  /*0bd0*/  UISETP.NE.AND UP1, UPT, UR7, 0x1, UPT ;  /* 0x000000010700788c */ /* 0x000fe4000bf25270 */
[----:B------:R-:W-:Y:S01]  /*0be0*/  ULOP3.LUT UP0, URZ, UR13, 0x10, URZ, 0xc0, !UPT ;  /* 0x000000100dff7892 */ /* 0x000fe2000f80c0ff */
[----:B------:R-:W1:Y:S01]  /*0bf0*/  S2R R6, SR_TID.Y ;  /* 0x0000000000067919 */ /* 0x000e620000002200 */
[----:B0-----:R-:W-:-:S05]  /*0c00*/  IMAD R3, R0, UR12, R3 ;  /* 0x0000000c00037c24 */ /* 0x001fca000f8e0203 */
[----:B------:R-:W-:Y:S05]  /*0c10*/  BRA.U !UP1, `(.L_x_4) ;  /* 0x0000000509207547 */ /* 0x000fea000b800000 */
[----:B------:R-:W0:Y:S01]  /*0c20*/  LDC.64 R26, c[0x0][0x380] ;  /* 0x0000e000ff1a7b82 */ /* 0x000e220000000a00 */
[----:B------:R-:W2:Y:S01]  /*0c30*/  LDCU UR5, c[0x0][0x3a0] ;  /* 0x00007400ff0577ac */ /* 0x000ea20008000800 */
[----:B-1----:R-:W-:Y:S02]  /*0c40*/  IADD3 R11, PT, PT, R6, UR4, RZ ;  /* 0x00000004060b7c10 */ /* 0x002fe4000fffe0ff */
[----:B------:R-:W-:-:S04]  /*0c50*/  IADD3 R9, PT, PT, R3, UR4, RZ ;  /* 0x0000000403097c10 */ /* 0x000fc8000fffe0ff */
[----:B------:R-:W1:Y:S01]  /*0c60*/  LDC.64 R16, c[0x0][0x388] ;  /* 0x0000e200ff107b82 */ /* 0x000e620000000a00 */
[----:B--2---:R-:W-:Y:S02]  /*0c70*/  IMAD R21, R11, UR5, R2 ;  /* 0x000000050b157c24 */ /* 0x004fe4000f8e0202 */
[----:B0-----:R-:W-:-:S05]  /*0c80*/  IMAD.WIDE R26, R9, 0x2, R26 ;  /* 0x00000002091a7825 */ /* 0x001fca00078e021a */
[----:B------:R-:W2:Y:S01]  /*0c90*/  LDG.E.U16 R9, desc[UR10][R26.64] ;  /* 0x0000000a1a097981 */ /* 0x000ea2000c1e1500 */
[----:B-1----:R-:W-:-:S06]  /*0ca0*/  IMAD.WIDE R20, R21, 0x2, R16 ;  /* 0x0000000215147825 */ /* 0x002fcc00078e0210 */
[----:B------:R-:W3:Y:S01]  /*0cb0*/  LDG.E.U16 R20, desc[UR10][R20.64] ;  /* 0x0000000a14147981 */ /* 0x000ee2000c1e1500 */
[----:B------:R-:W-:-:S05]  /*0cc0*/  IADD3 R11, PT, PT, R11, 0x10, RZ ;  /* 0x000000100b0b7810 */ /* 0x000fca0007ffe0ff */
[----:B------:R-:W-:-:S04]  /*0cd0*/  IMAD R11, R11, UR5, R2 ;  /* 0x000000050b0b7c24 */ /* 0x000fc8000f8e0202 */
[----:B------:R-:W-:-:S04]  /*0ce0*/  IMAD.WIDE R28, R11, 0x2, R16 ;  /* 0x000000020b1c7825 */ /* 0x000fc800078e0210 */
[----:B--2---:R-:W-:-:S05]  /*0cf0*/  HADD2.F32 R22, -RZ, R9.H0_H0 ;  /* 0x20000009ff167230 */ /* 0x004fca0000004100 */
[----:B------:R-:W-:Y:S01]  /*0d00*/  STS [R7], R22 ;  /* 0x0000001607007388 */ /* 0x000fe20000000800 */
[----:B---3--:R-:W-:-:S05]  /*0d10*/  HADD2.F32 R9, -RZ, R20.H0_H0 ;  /* 0x20000014ff097230 */ /* 0x008fca0000004100 */
[----:B------:R-:W-:Y:S01]  /*0d20*/  STS [R8], R9 ;  /* 0x0000000908007388 */ /* 0x000fe20000000800 */
[----:B------:R-:W-:Y:S06]  /*0d30*/  BAR.SYNC.DEFER_BLOCKING 0x0 ;  /* 0x0000000000007b1d */ /* 0x000fec0000010000 */
[----:B------:R-:W0:Y:S04]  /*0d40*/  LDS.64 R30, [R4] ;  /* 0x00000000041e7984 */ /* 0x000e280000000a00 */
[----:B------:R-:W1:Y:S01]  /*0d50*/  LDS.64 R32, [R5] ;  /* 0x0000000005207984 */ /* 0x000e620000000a00 */
[----:B------:R-:W-:Y:S06]  /*0d60*/  BAR.SYNC.DEFER_BLOCKING 0x0 ;  /* 0x0000000000007b1d */ /* 0x000fec0000010000 */
[----:B------:R-:W2:Y:S04]  /*0d70*/  LDG.E.U16 R26, desc[UR10][R26.64+0x20] ;  /* 0x0000200a1a1a7981 */ /* 0x000ea8000c1e1500 */
[----:B------:R-:W3:Y:S01]  /*0d80*/  LDG.E.U16 R28, desc[UR10][R28.64] ;  /* 0x0000000a1c1c7981 */ /* 0x000ee2000c1e1500 */
[----:B------:R-:W-:Y:S08]  /*0d90*/  F2F.F64.F32 R14, R14 ;  /* 0x0000000e000e7310 */ /* 0x000ff00000201800 */
[----:B0-----:R-:W-:Y:S08]  /*0da0*/  F2F.F64.F32 R20, R30 ;  /* 0x0000001e00147310 */ /* 0x001ff00000201800 */
[----:B-1----:R-:W0:Y:S08]  /*0db0*/  F2F.F64.F32 R22, R32 ;  /* 0x0000002000167310 */ /* 0x002e300000201800 */
[----:B------:R-:W-:Y:S08]  /*0dc0*/  F2F.F64.F32 R16, R31 ;  /* 0x0000001f00107310 */ /* 0x000ff00000201800 */
[----:B------:R-:W1:Y:S08]  /*0dd0*/  F2F.F64.F32 R10, R10 ;  /* 0x0000000a000a7310 */ /* 0x000e700000201800 */
[----:B------:R-:W-:Y:S08]  /*0de0*/  F2F.F64.F32 R24, R33 ;  /* 0x0000002100187310 */ /* 0x000ff00000201800 */
[----:B------:R-:W5:Y:S08]  /*0df0*/  F2F.F64.F32 R12, R12 ;  /* 0x0000000c000c7310 */ /* 0x000f700000201800 */
[----:B----4-:R-:W4:Y:S01]  /*0e00*/  F2F.F64.F32 R18, R18 ;  /* 0x0000001200127310 */ /* 0x010f220000201800 */
[----:B------:R-:W-:Y:S01]  /*0e10*/  UIADD3 UR4, UPT, UPT, UR4, 0x20, URZ ;  /* 0x0000002004047890 */ /* 0x000fe2000fffe0ff */
[----:B--2---:R-:W-:-:S02]  /*0e20*/  HADD2.F32 R34, -RZ, R26.H0_H0 ;  /* 0x2000001aff227230 */ /* 0x004fc40000004100 */
[----:B---3--:R-:W-:-:S03]  /*0e30*/  HADD2.F32 R9, -RZ, R28.H0_H0 ;  /* 0x2000001cff097230 */ /* 0x008fc60000004100 */
[----:B------:R2:W-:Y:S04]  /*0e40*/  STS [R7], R34 ;  /* 0x0000002207007388 */ /* 0x0005e80000000800 */
[----:B------:R-:W-:Y:S01]  /*0e50*/  STS [R8], R9 ;  /* 0x0000000908007388 */ /* 0x000fe20000000800 */
[----:B------:R-:W-:Y:S06]  /*0e60*/  BAR.SYNC.DEFER_BLOCKING 0x0 ;  /* 0x0000000000007b1d */ /* 0x000fec0000010000 */
[----:B0-----:R-:W-:-:S02]  /*0e70*/  DFMA R28, R20, R22, R14 ;  /* 0x00000016141c722b */ /* 0x001fc4000000000e */
[----:B-1----:R-:W-:Y:S02]  /*0e80*/  DFMA R22, R22, R16, R10 ;  /* 0x000000101616722b */ /* 0x002fe4000000000a */
[----:B-----5:R-:W-:Y:S02]  /*0e90*/  DFMA R20, R20, R24, R12 ;  /* 0x000000181414722b */ /* 0x020fe4000000000c */
[----:B----4-:R-:W-:Y:S01]  /*0ea0*/  DFMA R16, R24, R16, R18 ;  /* 0x000000101810722b */ /* 0x010fe20000000012 */
[----:B------:R-:W0:Y:S04]  /*0eb0*/  LDS.64 R26, [R4] ;  /* 0x00000000041a7984 */ /* 0x000e280000000a00 */
[----:B------:R-:W1:Y:S01]  /*0ec0*/  LDS.64 R30, [R5] ;  /* 0x00000000051e7984 */ /* 0x000e620000000a00 */
[----:B------:R-:W-:-:S02]  /*0ed0*/  DADD R28, R14, R28 ;  /* 0x000000000e1c7229 */ /* 0x000fc4000000001c */
[----:B------:R-:W-:Y:S02]  /*0ee0*/  DADD R32, R10, R22 ;  /* 0x000000000a207229 */ /* 0x000fe40000000016 */
[----:B------:R-:W-:Y:S02]  /*0ef0*/  DADD R22, R12, R20 ;  /* 0x000000000c167229 */ /* 0x000fe40000000014 */
[----:B--2---:R-:W-:Y:S02]  /*0f00*/  DADD R34, R18, R16 ;  /* 0x0000000012227229 */ /* 0x004fe40000000010 */
[----:B------:R-:W2:Y:S08]  /*0f10*/  F2F.F32.F64 R24, R32 ;  /* 0x0000002000187310 */ /* 0x000eb00000301000 */
[----:B------:R-:W3:Y:S08]  /*0f20*/  F2F.F32.F64 R20, R22 ;  /* 0x0000001600147310 */ /* 0x000ef00000301000 */
[----:B------:R-:W4:Y:S08]  /*0f30*/  F2F.F32.F64 R28, R28 ;  /* 0x0000001c001c7310 */ /* 0x000f300000301000 */
[----:B------:R-:W5:Y:S08]  /*0f40*/  F2F.F32.F64 R16, R34 ;  /* 0x0000002200107310 */ /* 0x000f700000301000 */
[----:B0-----:R-:W-:Y:S08]  /*0f50*/  F2F.F64.F32 R10, R26 ;  /* 0x0000001a000a7310 */ /* 0x001ff00000201800 */
[----:B------:R-:W-:Y:S08]  /*0f60*/  F2F.F64.F32 R12, R27 ;  /* 0x0000001b000c7310 */ /* 0x000ff00000201800 */
[----:B-1----:R-:W-:Y:S08]  /*0f70*/  F2F.F64.F32 R14, R30 ;  /* 0x0000001e000e7310 */ /* 0x002ff00000201800 */
[----:B------:R-:W-:Y:S08]  /*0f80*/  F2F.F64.F32 R18, R31 ;  /* 0x0000001f00127310 */ /* 0x000ff00000201800 */
[----:B--2---:R-:W0:Y:S08]  /*0f90*/  F2F.F64.F32 R24, R24 ;  /* 0x0000001800187310 */ /* 0x004e300000201800 */
[----:B---3--:R-:W1:Y:S08]  /*0fa0*/  F2F.F64.F32 R20, R20 ;  /* 0x0000001400147310 */ /* 0x008e700000201800 */
[----:B----4-:R-:W2:Y:S08]  /*0fb0*/  F2F.F64.F32 R28, R28 ;  /* 0x0000001c001c7310 */ /* 0x010eb00000201800 */
[----:B-----5:R-:W3:Y:S01]  /*0fc0*/  F2F.F64.F32 R16, R16 ;  /* 0x0000001000107310 */ /* 0x020ee20000201800 */
[----:B0-----:R-:W-:-:S02]  /*0fd0*/  DFMA R32, R14, R12, R24 ;  /* 0x0000000c0e20722b */ /* 0x001fc40000000018 */
[C---:B-1----:R-:W-:Y:S02]  /*0fe0*/  DFMA R22, R10.reuse, R18, R20 ;  /* 0x000000120a16722b */ /* 0x042fe40000000014 */
[----:B--2---:R-:W-:Y:S02]  /*0ff0*/  DFMA R14, R10, R14, R28 ;  /* 0x0000000e0a0e722b */ /* 0x004fe4000000001c */
[----:B---3--:R-:W-:-:S06]  /*1000*/  DFMA R18, R18, R12, R16 ;  /* 0x0000000c1212722b */ /* 0x008fcc0000000010 */
[----:B------:R-:W-:Y:S02]  /*1010*/  DADD R14, R28, R14 ;  /* 0x000000001c0e7229 */ /* 0x000fe4000000000e */
[----:B------:R-:W-:Y:S02]  /*1020*/  DADD R32, R24, R32 ;  /* 0x0000000018207229 */ /* 0x000fe40000000020 */
[----:B------:R-:W-:Y:S02]  /*1030*/  DADD R18, R16, R18 ;  /* 0x0000000010127229 */ /* 0x000fe40000000012 */
[----:B------:R-:W-:Y:S02]  /*1040*/  DADD R22, R20, R22 ;  /* 0x0000000014167229 */ /* 0x000fe40000000016 */
[----:B------:R0:W2:Y:S08]  /*1050*/  F2F.F32.F64 R10, R32 ;  /* 0x00000020000a7310 */ /* 0x0000b00000301000 */
[----:B------:R0:W3:Y:S08]  /*1060*/  F2F.F32.F64 R12, R22 ;  /* 0x00000016000c7310 */ /* 0x0000f00000301000 */
[----:B------:R0:W1:Y:S08]  /*1070*/  F2F.F32.F64 R14, R14 ;  /* 0x0000000e000e7310 */ /* 0x0000700000301000 */
[----:B------:R0:W4:Y:S01]  /*1080*/  F2F.F32.F64 R18, R18 ;  /* 0x0000001200127310 */ /* 0x0001220000301000 */
[----:B--23--:R-:W-:Y:S06]  /*1090*/  BAR.SYNC.DEFER_BLOCKING 0x0 ;  /* 0x0000000000007b1d */ /* 0x00cfec0000010000 */
.L_x_4:
[----:B------:R-:W-:Y:S05]  /*10a0*/  BRA.U UP0, `(.L_x_3) ;  /* 0x0000000100987547 */ /* 0x000fea000b800000 */
[----:B------:R-:W2:Y:S01]  /*10b0*/  LDC.64 R16, c[0x0][0x380] ;  /* 0x0000e000ff107b82 */ /* 0x000ea20000000a00 */
[----:B------:R-:W3:Y:S01]  /*10c0*/  LDCU UR5, c[0x0][0x3a0] ;  /* 0x00007400ff0577ac */ /* 0x000ee20008000800 */
[----:B-1----:R-:W-:Y:S02]  /*10d0*/  IADD3 R9, PT, PT, R6, UR4, RZ ;  /* 0x0000000406097c10 */ /* 0x002fe4000fffe0ff */
[----:B------:R-:W-:-:S04]  /*10e0*/  IADD3 R3, PT, PT, R3, UR4, RZ ;  /* 0x0000000403037c10 */ /* 0x000fc8000fffe0ff */
[----:B------:R-:W1:Y:S01]  /*10f0*/  LDC.64 R20, c[0x0][0x388] ;  /* 0x0000e200ff147b82 */ /* 0x000e620000000a00 */
[----:B---3--:R-:W-:Y:S02]  /*1100*/  IMAD R9, R9, UR5, R2 ;  /* 0x0000000509097c24 */ /* 0x008fe4000f8e0202 */
[----:B--2---:R-:W-:-:S06]  /*1110*/  IMAD.WIDE R16, R3, 0x2, R16 ;  /* 0x0000000203107825 */ /* 0x004fcc00078e0210 */
[----:B------:R-:W2:Y:S01]  /*1120*/  LDG.E.U16 R16, desc[UR10][R16.64] ;  /* 0x0000000a10107981 */ /* 0x000ea2000c1e1500 */
[----:B-1----:R-:W-:-:S06]  /*1130*/  IMAD.WIDE R20, R9, 0x2, R20 ;  /* 0x0000000209147825 */ /* 0x002fcc00078e0214 */
[----:B------:R-:W3:Y:S01]  /*1140*/  LDG.E.U16 R20, desc[UR10][R20.64] ;  /* 0x0000000a14147981 */ /* 0x000ee2000c1e1500 */
[----:B0-----:R-:W-:Y:S08]  /*1150*/  F2F.F64.F32 R14, R14 ;  /* 0x0000000e000e7310 */ /* 0x001ff00000201800 */
[----:B------:R-:W-:Y:S08]  /*1160*/  F2F.F64.F32 R10, R10 ;  /* 0x0000000a000a7310 */ /* 0x000ff00000201800 */
[----:B------:R-:W-:Y:S08]  /*1170*/  F2F.F64.F32 R12, R12 ;  /* 0x0000000c000c7310 */ /* 0x000ff00000201800 */
[----:B----4-:R-:W-:Y:S01]  /*1180*/  F2F.F64.F32 R18, R18 ;  /* 0x0000001200127310 */ /* 0x010fe20000201800 */
[----:B--2---:R-:W-:-:S02]  /*1190*/  HADD2.F32 R6, -RZ, R16.H0_H0 ;  /* 0x20000010ff067230 */ /* 0x004fc40000004100 */
[----:B---3--:R-:W-:-:S03]  /*11a0*/  HADD2.F32 R3, -RZ, R20.H0_H0 ;  /* 0x20000014ff037230 */ /* 0x008fc60000004100 */
[----:B------:R-:W-:Y:S04]  /*11b0*/  STS [R7], R6 ;  /* 0x0000000607007388 */ /* 0x000fe80000000800 */
[----:B------:R-:W-:Y:S01]  /*11c0*/  STS [R8], R3 ;  /* 0x0000000308007388 */ /* 0x000fe20000000800 */
[----:B------:R-:W-:Y:S06]  /*11d0*/  BAR.SYNC.DEFER_BLOCKING 0x0 ;  /* 0x0000000000007b1d */ /* 0x000fec0000010000 */
[----:B------:R-:W0:Y:S04]  /*11e0*/  LDS.64 R26, [R4] ;  /* 0x00000000041a7984 */ /* 0x000e280000000a00 */
[----:B------:R-:W1:Y:S01]  /*11f0*/  LDS.64 R28, [R5] ;  /* 0x00000000051c7984 */ /* 0x000e620000000a00 */
[----:B0-----:R-:W-:Y:S08]  /*1200*/  F2F.F64.F32 R24, R26 ;  /* 0x0000001a00187310 */ /* 0x001ff00000201800 */
[----:B-1----:R-:W0:Y:S08]  /*1210*/  F2F.F64.F32 R22, R28 ;  /* 0x0000001c00167310 */ /* 0x002e300000201800 */
[----:B------:R-:W1:Y:S08]  /*1220*/  F2F.F64.F32 R16, R27 ;  /* 0x0000001b00107310 */ /* 0x000e700000201800 */
[----:B------:R-:W2:Y:S01]  /*1230*/  F2F.F64.F32 R20, R29 ;  /* 0x0000001d00147310 */ /* 0x000ea20000201800 */
[----:B0-----:R-:W-:-:S02]  /*1240*/  DFMA R6, R24, R22, R14 ;  /* 0x000000161806722b */ /* 0x001fc4000000000e */
[----:B-1----:R-:W-:Y:S02]  /*1250*/  DFMA R22, R22, R16, R10 ;  /* 0x000000101616722b */ /* 0x002fe4000000000a */
[----:B--2---:R-:W-:Y:S02]  /*1260*/  DFMA R24, R24, R20, R12 ;  /* 0x000000141818722b */ /* 0x004fe4000000000c */
[----:B------:R-:W-:Y:S02]  /*1270*/  DFMA R16, R20, R16, R18 ;  /* 0x000000101410722b */ /* 0x000fe40000000012 */
[----:B------:R-:W-:Y:S02]  /*1280*/  DADD R6, R14, R6 ;  /* 0x000000000e067229 */ /* 0x000fe40000000006 */
[----:B------:R-:W-:Y:S02]  /*1290*/  DADD R22, R10, R22 ;  /* 0x000000000a167229 */ /* 0x000fe40000000016 */
[----:B------:R-:W-:-:S02]  /*12a0*/  DADD R24, R12, R24 ;  /* 0x000000000c187229 */ /* 0x000fc40000000018 */
[----:B------:R-:W-:Y:S01]  /*12b0*/  DADD R16, R18, R16 ;  /* 0x0000000012107229 */ /* 0x000fe20000000010 */
[----:B------:R2:W3:Y:S08]  /*12c0*/  F2F.F32.F64 R14, R6 ;  /* 0x00000006000e7310 */ /* 0x0004f00000301000 */
[----:B------:R2:W0:Y:S08]  /*12d0*/  F2F.F32.F64 R12, R24 ;  /* 0x00000018000c7310 */ /* 0x0004300000301000 */
[----:B------:R2:W1:Y:S08]  /*12e0*/  F2F.F32.F64 R10, R22 ;  /* 0x00000016000a7310 */ /* 0x0004700000301000 */
[----:B------:R2:W4:Y:S01]  /*12f0*/  F2F.F32.F64 R18, R16 ;  /* 0x0000001000127310 */ /* 0x0005220000301000 */
[----:B0--3--:R-:W-:Y:S06]  /*1300*/  BAR.SYNC.DEFER_BLOCKING 0x0 ;  /* 0x0000000000007b1d */ /* 0x009fec0000010000 */
.L_x_3:
[----:B-1----:R-:W-:-:S04]  /*1310*/  FADD R3, R12, R14 ;  /* 0x0000000e0c037221 */ /* 0x002fc80000000000 */
[----:B------:R-:W-:-:S04]  /*1320*/  FADD R3, R3, R10 ;  /* 0x0000000a03037221 */ /* 0x000fc80000000000 */
[----:B--2-4-:R-:W-:-:S07]  /*1330*/  FADD R7, R3, R18 ;  /* 0x0000001203077221 */ /* 0x014fce0000000000 */
.L_x_0:
[----:B------:R-:W1:Y:S01]  /*1340*/  LDC.64 R4, c[0x0][0x390] ;  /* 0x0000e400ff047b82 */ /* 0x000e620000000a00 */
[----:B------:R-:W2:Y:S02]  /*1350*/  LDCU UR4, c[0x0][0x3a0] ;  /* 0x00007400ff0477ac */ /* 0x000ea40008000800 */
[----:B--2---:R-:W-:-:S04]  /*1360*/  IMAD R3, R0, UR4, R2 ;  /* 0x0000000400037c24 */ /* 0x004fc8000f8e0202 */
[----:B-1----:R-:W-:-:S05]  /*1370*/  IMAD.WIDE R2, R3, 0x4, R4 ;  /* 0x0000000403027825 */ /* 0x002fca00078e0204 */
[----:B------:R-:W-:Y:S01]  /*1380*/  STG.E desc[UR10][R2.64], R7 ;  /* 0x0000000702007986 */ /* 0x000fe2000c10190a */
[----:B------:R-:W-:Y:S05]  /*1390*/  EXIT ;  /* 0x000000000000794d */ /* 0x000fea0003800000 */
.L_x_5:
[----:B------:R-:W-:-:S00]  /*13a0*/  BRA `(.L_x_5) ;  /* 0xfffffffc00fc7947 */ /* 0x000fc0000383ffff */
[----:B------:R-:W-:-:S00]  /*13b0*/  NOP ;  /* 0x0000000000007918 */ /* 0x000fc00000000000 */
        /* <DEDUP_REMOVED lines=12> */
.L_x_6:


//--------------------- .nv.shared._Z22matrix_multiply_kernelP6__halfS0_Pfiii --------------------------
	.section	.nv.shared._Z22matrix_multiply_kernelP6__halfS0_Pfiii,"aw",@nobits
	.sectionflags	@""
	.align	4
.nv.shared._Z22matrix_multiply_kernelP6__halfS0_Pfiii:
	.zero		3072


//--------------------- .nv.shared.reserved.0     --------------------------
	.section	.nv.shared.reserved.0,"aw",@nobits
	.weak		__nv_reservedSMEM_offset_0_alias
	.size		__nv_reservedSMEM_offset_0_alias, 0, 64
	.other		__nv_reservedSMEM_offset_0_alias,@"STO_CUDA_RESERVED_SHARED STV_DEFAULT"
__nv_reservedSMEM_offset_0_alias:
	.zero		0
	.zero		64


//--------------------- .nv.constant0._Z22matrix_multiply_kernelP6__halfS0_Pfiii --------------------------
	.section	.nv.constant0._Z22matrix_multiply_kernelP6__halfS0_Pfiii,"a",@progbits
	.sectionflags	@""
	.align	4
.nv.constant0._Z22matrix_multiply_kernelP6__halfS0_Pfiii:
	.zero		932


//--------------------- SYMBOLS --------------------------

	.type		.nv.reservedSmem.offset0,@object
	.size		.nv.reservedSmem.offset0,0x4
	.type		.nv.reservedSmem.cap,@object
	.size		.nv.reservedSmem.cap,0x4
